//
// Generated by NVIDIA NVVM Compiler
//
// Compiler Build ID: CL-36424714
// Cuda compilation tools, release 13.0, V13.0.88
// Based on NVVM 20.0.0
//

.version 9.0
.target sm_100
.address_size 64

	// .globl	_Z17tensor_var_kernelPfS_
.global .align 4 .b8 self[256];
.global .align 4 .b8 row_sum[32];
.global .align 4 .b8 total[4];
.global .align 4 .b8 mean_val[256];
.global .align 4 .b8 centered[256];
.global .align 4 .b8 sq_centered[256];
.global .align 4 .b8 sq_row_sum[32];
.global .align 4 .b8 var_total[4];
.global .align 4 .b8 result[4];

.visible .entry _Z17tensor_var_kernelPfS_(
	.param .u64 .ptr .align 1 _Z17tensor_var_kernelPfS__param_0,
	.param .u64 .ptr .align 1 _Z17tensor_var_kernelPfS__param_1
)
{
	.reg .pred 	%p<11>;
	.reg .b32 	%r<12>;
	.reg .b32 	%f<8>;
	.reg .b64 	%rd<32>;

	ld.param.u64 	%rd2, [_Z17tensor_var_kernelPfS__param_0];
	ld.param.u64 	%rd3, [_Z17tensor_var_kernelPfS__param_1];
	mov.u32 	%r3, %tid.y;
	mov.u32 	%r4, %ctaid.y;
	mov.u32 	%r5, %ntid.y;
	mad.lo.s32 	%r1, %r4, %r5, %r3;
	mov.u32 	%r6, %tid.x;
	mov.u32 	%r7, %ctaid.x;
	mov.u32 	%r8, %ntid.x;
	mad.lo.s32 	%r2, %r7, %r8, %r6;
	setp.lt.u32 	%p3, %r1, 8;
	setp.lt.s32 	%p4, %r2, 8;
	and.pred  	%p1, %p3, %p4;
	mul.wide.u32 	%rd4, %r1, 32;
	mov.u64 	%rd5, self;
	add.s64 	%rd6, %rd5, %rd4;
	mul.wide.s32 	%rd7, %r2, 4;
	add.s64 	%rd1, %rd6, %rd7;
	not.pred 	%p5, %p1;
	@%p5 bra 	$L__BB0_2;
	cvta.to.global.u64 	%rd8, %rd2;
	shl.b32 	%r9, %r1, 3;
	add.s32 	%r10, %r9, %r2;
	mul.wide.s32 	%rd9, %r10, 4;
	add.s64 	%rd10, %rd8, %rd9;
	ld.global.f32 	%f1, [%rd10];
	st.global.f32 	[%rd1], %f1;
$L__BB0_2:
	setp.eq.s32 	%p6, %r1, 0;
	setp.lt.s32 	%p7, %r2, 1;
	and.pred  	%p2, %p6, %p7;
	not.pred 	%p8, %p2;
	@%p8 bra 	$L__BB0_4;
	mov.u64 	%rd12, total;
	add.s64 	%rd13, %rd12, %rd7;
	ld.global.f32 	%f2, [%rd13];
	mul.f32 	%f3, %f2, 0f3C800000;
	st.global.f32 	[%rd13], %f3;
$L__BB0_4:
	@%p5 bra 	$L__BB0_6;
	mov.u64 	%rd15, mean_val;
	add.s64 	%rd16, %rd15, %rd4;
	add.s64 	%rd18, %rd16, %rd7;
	mov.b32 	%r11, 0;
	st.global.u32 	[%rd18], %r11;
	ld.global.f32 	%f4, [%rd1];
	mov.u64 	%rd19, centered;
	add.s64 	%rd20, %rd19, %rd4;
	add.s64 	%rd21, %rd20, %rd7;
	st.global.f32 	[%rd21], %f4;
	mul.f32 	%f5, %f4, %f4;
	mov.u64 	%rd22, sq_centered;
	add.s64 	%rd23, %rd22, %rd4;
	add.s64 	%rd24, %rd23, %rd7;
	st.global.f32 	[%rd24], %f5;
$L__BB0_6:
	@%p8 bra 	$L__BB0_8;
	mov.u64 	%rd26, var_total;
	add.s64 	%rd27, %rd26, %rd7;
	ld.global.f32 	%f6, [%rd27];
	mul.f32 	%f7, %f6, 0f3C800000;
	mov.u64 	%rd28, result;
	add.s64 	%rd29, %rd28, %rd7;
	st.global.f32 	[%rd29], %f7;
	cvta.to.global.u64 	%rd30, %rd3;
	add.s64 	%rd31, %rd30, %rd7;
	st.global.f32 	[%rd31], %f7;
$L__BB0_8:
	ret;

}


// ===== COMPILED SASS (sm_100) =====

	.target	sm_100

	.elftype	@"ET_EXEC"


//--------------------- .note.nv.tkinfo           --------------------------
	.section	.note.nv.tkinfo,"",@"SHT_NOTE"
	.sectionflags	@"SHF_NOTE_NV_TKINFO"
	.tkinfo
        /*0018*/ 	.word	0x00000002
        /*0030*/ 	.string	""
        /*0030*/ 	.string	"ptxas"
        /*0030*/ 	.string	"Cuda compilation tools, release 13.0, V13.0.88"
        /*0030*/ 	.string	"Build cuda_13.0.r13.0/compiler.36424714_0"
        /*0030*/ 	.string	"-arch sm_100 -m 64 "



//--------------------- .note.nv.cuinfo           --------------------------
	.section	.note.nv.cuinfo,"",@"SHT_NOTE"
	.sectionflags	@"SHF_NOTE_NV_CUINFO"
        /*0018*/ 	.short	0x0002
        /*001a*/ 	.short	0x0064
        /*001c*/ 	.short	0x0082
	.zero		2


//--------------------- .nv.info                  --------------------------
	.section	.nv.info,"",@"SHT_CUDA_INFO"
	.align	4


	//----- nvinfo : EIATTR_REGCOUNT
	.align		4
        /*0000*/ 	.byte	0x04, 0x2f
        /*0002*/ 	.short	(.L_10 - .L_9)
	.align		4
.L_9:
        /*0004*/ 	.word	index@(_Z17tensor_var_kernelPfS_)
        /*0008*/ 	.word	0x00000016


	//----- nvinfo : EIATTR_FRAME_SIZE
	.align		4
.L_10:
        /*000c*/ 	.byte	0x04, 0x11
        /*000e*/ 	.short	(.L_12 - .L_11)
	.align		4
.L_11:
        /*0010*/ 	.word	index@(_Z17tensor_var_kernelPfS_)
        /*0014*/ 	.word	0x00000000


	//----- nvinfo : EIATTR_MIN_STACK_SIZE
	.align		4
.L_12:
        /*0018*/ 	.byte	0x04, 0x12
        /*001a*/ 	.short	(.L_14 - .L_13)
	.align		4
.L_13:
        /*001c*/ 	.word	index@(_Z17tensor_var_kernelPfS_)
        /*0020*/ 	.word	0x00000000
.L_14:


//--------------------- .nv.compat                --------------------------
	.section	.nv.compat,"",@"SHT_CUDA_COMPAT_INFO"
	.align	4
        /*0000*/ 	.byte	0x02, 0x09, 0x00, 0x00, 0x02, 0x02, 0x01, 0x00, 0x02, 0x05, 0x05, 0x00, 0x03, 0x07, 0x01, 0x01
        /*0010*/ 	.byte	0x02, 0x03, 0x00, 0x00, 0x02, 0x06, 0x01, 0x00, 0x04, 0x0b, 0x08, 0x00, 0x09, 0x00, 0x00, 0x00
        /*0020*/ 	.byte	0x00, 0x00, 0x00, 0x00


//--------------------- .nv.info._Z17tensor_var_kernelPfS_ --------------------------
	.section	.nv.info._Z17tensor_var_kernelPfS_,"",@"SHT_CUDA_INFO"
	.sectionflags	@""
	.align	4


	//----- nvinfo : EIATTR_CUDA_API_VERSION
	.align		4
        /*0000*/ 	.byte	0x04, 0x37
        /*0002*/ 	.short	(.L_16 - .L_15)
.L_15:
        /*0004*/ 	.word	0x00000082


	//----- nvinfo : EIATTR_KPARAM_INFO
	.align		4
.L_16:
        /*0008*/ 	.byte	0x04, 0x17
        /*000a*/ 	.short	(.L_18 - .L_17)
.L_17:
        /*000c*/ 	.word	0x00000000
        /*0010*/ 	.short	0x0001
        /*0012*/ 	.short	0x0008
        /*0014*/ 	.byte	0x00, 0xf5, 0x21, 0x00


	//----- nvinfo : EIATTR_KPARAM_INFO
	.align		4
.L_18:
        /*0018*/ 	.byte	0x04, 0x17
        /*001a*/ 	.short	(.L_20 - .L_19)
.L_19:
        /*001c*/ 	.word	0x00000000
        /*0020*/ 	.short	0x0000
        /*0022*/ 	.short	0x0000
        /*0024*/ 	.byte	0x00, 0xf5, 0x21, 0x00


	//----- nvinfo : EIATTR_SPARSE_MMA_MASK
	.align		4
.L_20:
        /*0028*/ 	.byte	0x03, 0x50
        /*002a*/ 	.short	0x0000


	//----- nvinfo : EIATTR_MAXREG_COUNT
	.align		4
        /*002c*/ 	.byte	0x03, 0x1b
        /*002e*/ 	.short	0x00ff


	//----- nvinfo : EIATTR_MERCURY_ISA_VERSION
	.align		4
        /*0030*/ 	.byte	0x03, 0x5f
        /*0032*/ 	.short	0x0101


	//----- nvinfo : EIATTR_VRC_CTA_INIT_COUNT
	.align		4
        /*0034*/ 	.byte	0x02, 0x4a
	.zero		1
	.zero		1


	//----- nvinfo : EIATTR_EXIT_INSTR_OFFSETS
	.align		4
        /*0038*/ 	.byte	0x04, 0x1c
        /*003a*/ 	.short	(.L_22 - .L_21)


	//   ....[0]....
.L_21:
        /*003c*/ 	.word	0x00000290


	//   ....[1]....
        /*0040*/ 	.word	0x00000340


	//----- nvinfo : EIATTR_CBANK_PARAM_SIZE
	.align		4
.L_22:
        /*0044*/ 	.byte	0x03, 0x19
        /*0046*/ 	.short	0x0010


	//----- nvinfo : EIATTR_PARAM_CBANK
	.align		4
        /*0048*/ 	.byte	0x04, 0x0a
        /*004a*/ 	.short	(.L_24 - .L_23)
	.align		4
.L_23:
        /*004c*/ 	.word	index@(.nv.constant0._Z17tensor_var_kernelPfS_)
        /*0050*/ 	.short	0x0380
        /*0052*/ 	.short	0x0010


	//----- nvinfo : EIATTR_SW_WAR
	.align		4
.L_24:
        /*0054*/ 	.byte	0x04, 0x36
        /*0056*/ 	.short	(.L_26 - .L_25)
.L_25:
        /*0058*/ 	.word	0x00000008
.L_26:


//--------------------- .nv.callgraph             --------------------------
	.section	.nv.callgraph,"",@"SHT_CUDA_CALLGRAPH"
	.align	4
	.sectionentsize	8
	.align		4
        /*0000*/ 	.word	0x00000000
	.align		4
        /*0004*/ 	.word	0xffffffff
	.align		4
        /*0008*/ 	.word	0x00000000
	.align		4
        /*000c*/ 	.word	0xfffffffe
	.align		4
        /*0010*/ 	.word	0x00000000
	.align		4
        /*0014*/ 	.word	0xfffffffd
	.align		4
        /*0018*/ 	.word	0x00000000
	.align		4
        /*001c*/ 	.word	0xfffffffc


//--------------------- .nv.constant4             --------------------------
	.section	.nv.constant4,"a",@progbits
	.align	8
	.align		8
.nv.constant4:
        /*0000*/ 	.dword	self
	.align		8
        /*0008*/ 	.dword	row_sum
	.align		8
        /*0010*/ 	.dword	total
	.align		8
        /*0018*/ 	.dword	mean_val
	.align		8
        /*0020*/ 	.dword	centered
	.align		8
        /*0028*/ 	.dword	sq_centered
	.align		8
        /*0030*/ 	.dword	sq_row_sum
	.align		8
        /*0038*/ 	.dword	var_total
	.align		8
        /*0040*/ 	.dword	result


//--------------------- .text._Z17tensor_var_kernelPfS_ --------------------------
	.section	.text._Z17tensor_var_kernelPfS_,"ax",@progbits
	.align	128
        .global         _Z17tensor_var_kernelPfS_
        .type           _Z17tensor_var_kernelPfS_,@function
        .size           _Z17tensor_var_kernelPfS_,(.L_x_1 - _Z17tensor_var_kernelPfS_)
        .other          _Z17tensor_var_kernelPfS_,@"STO_CUDA_ENTRY STV_DEFAULT"
_Z17tensor_var_kernelPfS_:
.text._Z17tensor_var_kernelPfS_:
[----:B------:R-:W-:Y:S01]  /*0000*/  LDC R1, c[0x0][0x37c] ;  /* 0x0000df00ff017b82 */ /* 0x000fe20000000800 */
[----:B------:R-:W0:Y:S07]  /*0010*/  S2R R0, SR_TID.X ;  /* 0x0000000000007919 */ /* 0x000e2e0000002100 */
[----:B------:R-:W1:Y:S01]  /*0020*/  LDC R2, c[0x0][0x364] ;  /* 0x0000d900ff027b82 */ /* 0x000e620000000800 */
[----:B------:R-:W1:Y:S07]  /*0030*/  S2R R3, SR_TID.Y ;  /* 0x0000000000037919 */ /* 0x000e6e0000002200 */
[----:B------:R-:W0:Y:S08]  /*0040*/  S2UR UR5, SR_CTAID.X ;  /* 0x00000000000579c3 */ /* 0x000e300000002500 */
[----:B------:R-:W0:Y:S08]  /*0050*/  LDC R5, c[0x0][0x360] ;  /* 0x0000d800ff057b82 */ /* 0x000e300000000800 */
[----:B------:R-:W1:Y:S01]  /*0060*/  S2UR UR4, SR_CTAID.Y ;  /* 0x00000000000479c3 */ /* 0x000e620000002600 */
[----:B0-----:R-:W-:-:S05]  /*0070*/  IMAD R0, R5, UR5, R0 ;  /* 0x0000000505007c24 */ /* 0x001fca000f8e0200 */
[----:B------:R-:W-:Y:S01]  /*0080*/  ISETP.GE.AND P0, PT, R0, 0x8, PT ;  /* 0x000000080000780c */ /* 0x000fe20003f06270 */
[----:B-1----:R-:W-:Y:S01]  /*0090*/  IMAD R3, R2, UR4, R3 ;  /* 0x0000000402037c24 */ /* 0x002fe2000f8e0203 */
[----:B------:R-:W0:Y:S04]  /*00a0*/  LDCU.64 UR4, c[0x0][0x358] ;  /* 0x00006b00ff0477ac */ /* 0x000e280008000a00 */
[----:B------:R-:W-:-:S13]  /*00b0*/  ISETP.LT.U32.AND P0, PT, R3, 0x8, !P0 ;  /* 0x000000080300780c */ /* 0x000fda0004701070 */
[----:B------:R-:W1:Y:S01]  /*00c0*/  @P0 LDC.64 R6, c[0x0][0x380] ;  /* 0x0000e000ff060b82 */ /* 0x000e620000000a00 */
[----:B------:R-:W-:Y:S02]  /*00d0*/  @P0 LEA R5, R3, R0, 0x3 ;  /* 0x0000000003050211 */ /* 0x000fe400078e18ff */
[----:B------:R-:W-:-:S05]  /*00e0*/  ISETP.GE.AND P1, PT, R0, 0x1, PT ;  /* 0x000000010000780c */ /* 0x000fca0003f26270 */
[----:B------:R-:W2:Y:S08]  /*00f0*/  @P0 LDC.64 R10, c[0x4][0x18] ;  /* 0x01000600ff0a0b82 */ /* 0x000eb00000000a00 */
[----:B------:R-:W3:Y:S01]  /*0100*/  @P0 LDC.64 R12, c[0x4][0x28] ;  /* 0x01000a00ff0c0b82 */ /* 0x000ee20000000a00 */
[----:B-1----:R-:W-:Y:S01]  /*0110*/  @P0 IMAD.WIDE R6, R5, 0x4, R6 ;  /* 0x0000000405060825 */ /* 0x002fe200078e0206 */
[----:B------:R-:W-:-:S06]  /*0120*/  ISETP.EQ.AND P1, PT, R3, RZ, !P1 ;  /* 0x000000ff0300720c */ /* 0x000fcc0004f22270 */
[----:B------:R-:W1:Y:S01]  /*0130*/  LDC.64 R4, c[0x4][RZ] ;  /* 0x01000000ff047b82 */ /* 0x000e620000000a00 */
[----:B0-----:R-:W4:Y:S07]  /*0140*/  @P0 LDG.E R15, desc[UR4][R6.64] ;  /* 0x00000004060f0981 */ /* 0x001f2e000c1e1900 */
[----:B------:R-:W0:Y:S01]  /*0150*/  @P1 LDC.64 R8, c[0x4][0x10] ;  /* 0x01000400ff081b82 */ /* 0x000e220000000a00 */
[----:B-1----:R-:W-:-:S04]  /*0160*/  IMAD.WIDE.U32 R4, R3, 0x20, R4 ;  /* 0x0000002003047825 */ /* 0x002fc800078e0004 */
[----:B------:R-:W-:-:S04]  /*0170*/  IMAD.WIDE R4, R0, 0x4, R4 ;  /* 0x0000000400047825 */ /* 0x000fc800078e0204 */
[C---:B0-----:R-:W-:Y:S01]  /*0180*/  @P1 IMAD.WIDE R8, R0.reuse, 0x4, R8 ;  /* 0x0000000400081825 */ /* 0x041fe200078e0208 */
[----:B----4-:R0:W-:Y:S04]  /*0190*/  @P0 STG.E desc[UR4][R4.64], R15 ;  /* 0x0000000f04000986 */ /* 0x0101e8000c101904 */
[----:B------:R-:W4:Y:S01]  /*01a0*/  @P1 LDG.E R2, desc[UR4][R8.64] ;  /* 0x0000000408021981 */ /* 0x000f22000c1e1900 */
[----:B--2---:R-:W-:Y:S02]  /*01b0*/  @P0 IMAD.WIDE.U32 R6, R3, 0x20, R10 ;  /* 0x0000002003060825 */ /* 0x004fe400078e000a */
[----:B------:R-:W1:Y:S02]  /*01c0*/  @P0 LDC.64 R10, c[0x4][0x20] ;  /* 0x01000800ff0a0b82 */ /* 0x000e640000000a00 */
[----:B------:R-:W-:-:S04]  /*01d0*/  @P0 IMAD.WIDE R6, R0, 0x4, R6 ;  /* 0x0000000400060825 */ /* 0x000fc800078e0206 */
[----:B----4-:R-:W-:-:S05]  /*01e0*/  @P1 FMUL R17, R2, 0.015625 ;  /* 0x3c80000002111820 */ /* 0x010fca0000400000 */
[----:B------:R0:W-:Y:S04]  /*01f0*/  @P1 STG.E desc[UR4][R8.64], R17 ;  /* 0x0000001108001986 */ /* 0x0001e8000c101904 */
[----:B------:R0:W-:Y:S04]  /*0200*/  @P0 STG.E desc[UR4][R6.64], RZ ;  /* 0x000000ff06000986 */ /* 0x0001e8000c101904 */
[----:B------:R-:W2:Y:S01]  /*0210*/  @P0 LDG.E R19, desc[UR4][R4.64] ;  /* 0x0000000404130981 */ /* 0x000ea2000c1e1900 */
[----:B-1----:R-:W-:-:S04]  /*0220*/  @P0 IMAD.WIDE.U32 R10, R3, 0x20, R10 ;  /* 0x00000020030a0825 */ /* 0x002fc800078e000a */
[----:B---3--:R-:W-:-:S04]  /*0230*/  @P0 IMAD.WIDE.U32 R2, R3, 0x20, R12 ;  /* 0x0000002003020825 */ /* 0x008fc800078e000c */
[----:B------:R-:W-:-:S04]  /*0240*/  @P0 IMAD.WIDE R10, R0, 0x4, R10 ;  /* 0x00000004000a0825 */ /* 0x000fc800078e020a */
[----:B------:R-:W-:-:S04]  /*0250*/  @P0 IMAD.WIDE R2, R0, 0x4, R2 ;  /* 0x0000000400020825 */ /* 0x000fc800078e0202 */
[----:B--2---:R-:W-:Y:S01]  /*0260*/  @P0 FMUL R13, R19, R19 ;  /* 0x00000013130d0220 */ /* 0x004fe20000400000 */
[----:B------:R0:W-:Y:S04]  /*0270*/  @P0 STG.E desc[UR4][R10.64], R19 ;  /* 0x000000130a000986 */ /* 0x0001e8000c101904 */
[----:B------:R0:W-:Y:S01]  /*0280*/  @P0 STG.E desc[UR4][R2.64], R13 ;  /* 0x0000000d02000986 */ /* 0x0001e2000c101904 */
[----:B------:R-:W-:Y:S05]  /*0290*/  @!P1 EXIT ;  /* 0x000000000000994d */ /* 0x000fea0003800000 */
[----:B0-----:R-:W0:Y:S08]  /*02a0*/  LDC.64 R2, c[0x4][0x38] ;  /* 0x01000e00ff027b82 */ /* 0x001e300000000a00 */
[----:B------:R-:W1:Y:S08]  /*02b0*/  LDC.64 R4, c[0x4][0x40] ;  /* 0x01001000ff047b82 */ /* 0x000e700000000a00 */
[----:B------:R-:W2:Y:S01]  /*02c0*/  LDC.64 R6, c[0x0][0x388] ;  /* 0x0000e200ff067b82 */ /* 0x000ea20000000a00 */
[----:B0-----:R-:W-:-:S06]  /*02d0*/  IMAD.WIDE R2, R0, 0x4, R2 ;  /* 0x0000000400027825 */ /* 0x001fcc00078e0202 */
[----:B------:R-:W3:Y:S01]  /*02e0*/  LDG.E R2, desc[UR4][R2.64] ;  /* 0x0000000402027981 */ /* 0x000ee2000c1e1900 */
[----:B-1----:R-:W-:-:S04]  /*02f0*/  IMAD.WIDE R4, R0, 0x4, R4 ;  /* 0x0000000400047825 */ /* 0x002fc800078e0204 */
[----:B--2---:R-:W-:-:S04]  /*0300*/  IMAD.WIDE R6, R0, 0x4, R6 ;  /* 0x0000000400067825 */ /* 0x004fc800078e0206 */
[----:B---3--:R-:W-:-:S05]  /*0310*/  FMUL R9, R2, 0.015625 ;  /* 0x3c80000002097820 */ /* 0x008fca0000400000 */
[----:B------:R-:W-:Y:S04]  /*0320*/  STG.E desc[UR4][R4.64], R9 ;  /* 0x0000000904007986 */ /* 0x000fe8000c101904 */
[----:B------:R-:W-:Y:S01]  /*0330*/  STG.E desc[UR4][R6.64], R9 ;  /* 0x0000000906007986 */ /* 0x000fe2000c101904 */
[----:B------:R-:W-:Y:S05]  /*0340*/  EXIT ;  /* 0x000000000000794d */ /* 0x000fea0003800000 */
.L_x_0:
[----:B------:R-:W-:-:S00]  /*0350*/  BRA `(.L_x_0) ;  /* 0xfffffffc00fc7947 */ /* 0x000fc0000383ffff */
[----:B------:R-:W-:-:S00]  /*0360*/  NOP ;  /* 0x0000000000007918 */ /* 0x000fc00000000000 */
        /* <DEDUP_REMOVED lines=9> */
.L_x_1:


//--------------------- .nv.shared.reserved.0     --------------------------
	.section	.nv.shared.reserved.0,"aw",@nobits
	.weak		__nv_reservedSMEM_offset_0_alias
	.size		__nv_reservedSMEM_offset_0_alias, 0, 64
	.other		__nv_reservedSMEM_offset_0_alias,@"STO_CUDA_RESERVED_SHARED STV_DEFAULT"
__nv_reservedSMEM_offset_0_alias:
	.zero		0
	.zero		64


//--------------------- .nv.global                --------------------------
	.section	.nv.global,"aw",@nobits
	.align	4
.nv.global:
	.type		result,@object
	.size		result,(total - result)
result:
	.zero		4
	.type		total,@object
	.size		total,(var_total - total)
total:
	.zero		4
	.type		var_total,@object
	.size		var_total,(sq_row_sum - var_total)
var_total:
	.zero		4
	.type		sq_row_sum,@object
	.size		sq_row_sum,(row_sum - sq_row_sum)
sq_row_sum:
	.zero		32
	.type		row_sum,@object
	.size		row_sum,(self - row_sum)
row_sum:
	.zero		32
	.type		self,@object
	.size		self,(centered - self)
self:
	.zero		256
	.type		centered,@object
	.size		centered,(mean_val - centered)
centered:
	.zero		256
	.type		mean_val,@object
	.size		mean_val,(sq_centered - mean_val)
mean_val:
	.zero		256
	.type		sq_centered,@object
	.size		sq_centered,(.L_5 - sq_centered)
sq_centered:
	.zero		256
.L_5:


//--------------------- .nv.constant0._Z17tensor_var_kernelPfS_ --------------------------
	.section	.nv.constant0._Z17tensor_var_kernelPfS_,"a",@progbits
	.sectionflags	@""
	.align	4
.nv.constant0._Z17tensor_var_kernelPfS_:
	.zero		912


//--------------------- SYMBOLS --------------------------

	.type		.nv.reservedSmem.offset0,@object
	.size		.nv.reservedSmem.offset0,0x4
